//
// Generated by NVIDIA NVVM Compiler
//
// Compiler Build ID: CL-36424714
// Cuda compilation tools, release 13.0, V13.0.88
// Based on NVVM 20.0.0
//

.version 9.0
.target sm_100
.address_size 64

	// .globl	_Z17apply_copy_kernelP6float2S0_i

.visible .entry _Z17apply_copy_kernelP6float2S0_i(
	.param .u64 .ptr .align 1 _Z17apply_copy_kernelP6float2S0_i_param_0,
	.param .u64 .ptr .align 1 _Z17apply_copy_kernelP6float2S0_i_param_1,
	.param .u32 _Z17apply_copy_kernelP6float2S0_i_param_2
)
{
	.reg .pred 	%p<2>;
	.reg .b32 	%r<6>;
	.reg .b32 	%f<3>;
	.reg .b64 	%rd<8>;

	ld.param.u64 	%rd1, [_Z17apply_copy_kernelP6float2S0_i_param_0];
	ld.param.u64 	%rd2, [_Z17apply_copy_kernelP6float2S0_i_param_1];
	ld.param.u32 	%r2, [_Z17apply_copy_kernelP6float2S0_i_param_2];
	mov.u32 	%r3, %ctaid.x;
	mov.u32 	%r4, %ntid.x;
	mov.u32 	%r5, %tid.x;
	mad.lo.s32 	%r1, %r3, %r4, %r5;
	setp.ge.s32 	%p1, %r1, %r2;
	@%p1 bra 	$L__BB0_2;
	cvta.to.global.u64 	%rd3, %rd1;
	cvta.to.global.u64 	%rd4, %rd2;
	mul.wide.s32 	%rd5, %r1, 8;
	add.s64 	%rd6, %rd3, %rd5;
	ld.global.v2.f32 	{%f1, %f2}, [%rd6];
	add.s64 	%rd7, %rd4, %rd5;
	st.global.v2.f32 	[%rd7], {%f1, %f2};
$L__BB0_2:
	ret;

}


// ===== COMPILED SASS (sm_100) =====

	.target	sm_100

	.elftype	@"ET_EXEC"


//--------------------- .note.nv.tkinfo           --------------------------
	.section	.note.nv.tkinfo,"",@"SHT_NOTE"
	.sectionflags	@"SHF_NOTE_NV_TKINFO"
	.tkinfo
        /*0018*/ 	.word	0x00000002
        /*0030*/ 	.string	""
        /*0030*/ 	.string	"ptxas"
        /*0030*/ 	.string	"Cuda compilation tools, release 13.0, V13.0.88"
        /*0030*/ 	.string	"Build cuda_13.0.r13.0/compiler.36424714_0"
        /*0030*/ 	.string	"-arch sm_100 -m 64 "



//--------------------- .note.nv.cuinfo           --------------------------
	.section	.note.nv.cuinfo,"",@"SHT_NOTE"
	.sectionflags	@"SHF_NOTE_NV_CUINFO"
        /*0018*/ 	.short	0x0002
        /*001a*/ 	.short	0x0064
        /*001c*/ 	.short	0x0082
	.zero		2


//--------------------- .nv.info                  --------------------------
	.section	.nv.info,"",@"SHT_CUDA_INFO"
	.align	4


	//----- nvinfo : EIATTR_REGCOUNT
	.align		4
        /*0000*/ 	.byte	0x04, 0x2f
        /*0002*/ 	.short	(.L_1 - .L_0)
	.align		4
.L_0:
        /*0004*/ 	.word	index@(_Z17apply_copy_kernelP6float2S0_i)
        /*0008*/ 	.word	0x0000000a


	//----- nvinfo : EIATTR_FRAME_SIZE
	.align		4
.L_1:
        /*000c*/ 	.byte	0x04, 0x11
        /*000e*/ 	.short	(.L_3 - .L_2)
	.align		4
.L_2:
        /*0010*/ 	.word	index@(_Z17apply_copy_kernelP6float2S0_i)
        /*0014*/ 	.word	0x00000000


	//----- nvinfo : EIATTR_MIN_STACK_SIZE
	.align		4
.L_3:
        /*0018*/ 	.byte	0x04, 0x12
        /*001a*/ 	.short	(.L_5 - .L_4)
	.align		4
.L_4:
        /*001c*/ 	.word	index@(_Z17apply_copy_kernelP6float2S0_i)
        /*0020*/ 	.word	0x00000000
.L_5:


//--------------------- .nv.compat                --------------------------
	.section	.nv.compat,"",@"SHT_CUDA_COMPAT_INFO"
	.align	4
        /*0000*/ 	.byte	0x02, 0x09, 0x00, 0x00, 0x02, 0x02, 0x01, 0x00, 0x02, 0x05, 0x05, 0x00, 0x03, 0x07, 0x01, 0x01
        /*0010*/ 	.byte	0x02, 0x03, 0x00, 0x00, 0x02, 0x06, 0x01, 0x00, 0x04, 0x0b, 0x08, 0x00, 0x09, 0x00, 0x00, 0x00
        /*0020*/ 	.byte	0x00, 0x00, 0x00, 0x00


//--------------------- .nv.info._Z17apply_copy_kernelP6float2S0_i --------------------------
	.section	.nv.info._Z17apply_copy_kernelP6float2S0_i,"",@"SHT_CUDA_INFO"
	.sectionflags	@""
	.align	4


	//----- nvinfo : EIATTR_CUDA_API_VERSION
	.align		4
        /*0000*/ 	.byte	0x04, 0x37
        /*0002*/ 	.short	(.L_7 - .L_6)
.L_6:
        /*0004*/ 	.word	0x00000082


	//----- nvinfo : EIATTR_KPARAM_INFO
	.align		4
.L_7:
        /*0008*/ 	.byte	0x04, 0x17
        /*000a*/ 	.short	(.L_9 - .L_8)
.L_8:
        /*000c*/ 	.word	0x00000000
        /*0010*/ 	.short	0x0002
        /*0012*/ 	.short	0x0010
        /*0014*/ 	.byte	0x00, 0xf0, 0x11, 0x00


	//----- nvinfo : EIATTR_KPARAM_INFO
	.align		4
.L_9:
        /*0018*/ 	.byte	0x04, 0x17
        /*001a*/ 	.short	(.L_11 - .L_10)
.L_10:
        /*001c*/ 	.word	0x00000000
        /*0020*/ 	.short	0x0001
        /*0022*/ 	.short	0x0008
        /*0024*/ 	.byte	0x00, 0xf5, 0x21, 0x00


	//----- nvinfo : EIATTR_KPARAM_INFO
	.align		4
.L_11:
        /*0028*/ 	.byte	0x04, 0x17
        /*002a*/ 	.short	(.L_13 - .L_12)
.L_12:
        /*002c*/ 	.word	0x00000000
        /*0030*/ 	.short	0x0000
        /*0032*/ 	.short	0x0000
        /*0034*/ 	.byte	0x00, 0xf5, 0x21, 0x00


	//----- nvinfo : EIATTR_SPARSE_MMA_MASK
	.align		4
.L_13:
        /*0038*/ 	.byte	0x03, 0x50
        /*003a*/ 	.short	0x0000


	//----- nvinfo : EIATTR_MAXREG_COUNT
	.align		4
        /*003c*/ 	.byte	0x03, 0x1b
        /*003e*/ 	.short	0x00ff


	//----- nvinfo : EIATTR_MERCURY_ISA_VERSION
	.align		4
        /*0040*/ 	.byte	0x03, 0x5f
        /*0042*/ 	.short	0x0101


	//----- nvinfo : EIATTR_VRC_CTA_INIT_COUNT
	.align		4
        /*0044*/ 	.byte	0x02, 0x4a
	.zero		1
	.zero		1


	//----- nvinfo : EIATTR_EXIT_INSTR_OFFSETS
	.align		4
        /*0048*/ 	.byte	0x04, 0x1c
        /*004a*/ 	.short	(.L_15 - .L_14)


	//   ....[0]....
.L_14:
        /*004c*/ 	.word	0x00000070


	//   ....[1]....
        /*0050*/ 	.word	0x000000f0


	//----- nvinfo : EIATTR_CBANK_PARAM_SIZE
	.align		4
.L_15:
        /*0054*/ 	.byte	0x03, 0x19
        /*0056*/ 	.short	0x0014


	//----- nvinfo : EIATTR_PARAM_CBANK
	.align		4
        /*0058*/ 	.byte	0x04, 0x0a
        /*005a*/ 	.short	(.L_17 - .L_16)
	.align		4
.L_16:
        /*005c*/ 	.word	index@(.nv.constant0._Z17apply_copy_kernelP6float2S0_i)
        /*0060*/ 	.short	0x0380
        /*0062*/ 	.short	0x0014


	//----- nvinfo : EIATTR_SW_WAR
	.align		4
.L_17:
        /*0064*/ 	.byte	0x04, 0x36
        /*0066*/ 	.short	(.L_19 - .L_18)
.L_18:
        /*0068*/ 	.word	0x00000008
.L_19:


//--------------------- .nv.callgraph             --------------------------
	.section	.nv.callgraph,"",@"SHT_CUDA_CALLGRAPH"
	.align	4
	.sectionentsize	8
	.align		4
        /*0000*/ 	.word	0x00000000
	.align		4
        /*0004*/ 	.word	0xffffffff
	.align		4
        /*0008*/ 	.word	0x00000000
	.align		4
        /*000c*/ 	.word	0xfffffffe
	.align		4
        /*0010*/ 	.word	0x00000000
	.align		4
        /*0014*/ 	.word	0xfffffffd
	.align		4
        /*0018*/ 	.word	0x00000000
	.align		4
        /*001c*/ 	.word	0xfffffffc


//--------------------- .text._Z17apply_copy_kernelP6float2S0_i --------------------------
	.section	.text._Z17apply_copy_kernelP6float2S0_i,"ax",@progbits
	.align	128
        .global         _Z17apply_copy_kernelP6float2S0_i
        .type           _Z17apply_copy_kernelP6float2S0_i,@function
        .size           _Z17apply_copy_kernelP6float2S0_i,(.L_x_1 - _Z17apply_copy_kernelP6float2S0_i)
        .other          _Z17apply_copy_kernelP6float2S0_i,@"STO_CUDA_ENTRY STV_DEFAULT"
_Z17apply_copy_kernelP6float2S0_i:
.text._Z17apply_copy_kernelP6float2S0_i:
[----:B------:R-:W-:Y:S01]  /*0000*/  LDC R1, c[0x0][0x37c] ;  /* 0x0000df00ff017b82 */ /* 0x000fe20000000800 */
[----:B------:R-:W0:Y:S07]  /*0010*/  S2R R0, SR_TID.X ;  /* 0x0000000000007919 */ /* 0x000e2e0000002100 */
[----:B------:R-:W0:Y:S01]  /*0020*/  S2UR UR4, SR_CTAID.X ;  /* 0x00000000000479c3 */ /* 0x000e220000002500 */
[----:B------:R-:W1:Y:S07]  /*0030*/  LDCU UR5, c[0x0][0x390] ;  /* 0x00007200ff0577ac */ /* 0x000e6e0008000800 */
[----:B------:R-:W0:Y:S02]  /*0040*/  LDC R7, c[0x0][0x360] ;  /* 0x0000d800ff077b82 */ /* 0x000e240000000800 */
[----:B0-----:R-:W-:-:S05]  /*0050*/  IMAD R7, R7, UR4, R0 ;  /* 0x0000000407077c24 */ /* 0x001fca000f8e0200 */
[----:B-1----:R-:W-:-:S13]  /*0060*/  ISETP.GE.AND P0, PT, R7, UR5, PT ;  /* 0x0000000507007c0c */ /* 0x002fda000bf06270 */
[----:B------:R-:W-:Y:S05]  /*0070*/  @P0 EXIT ;  /* 0x000000000000094d */ /* 0x000fea0003800000 */
[----:B------:R-:W0:Y:S01]  /*0080*/  LDC.64 R2, c[0x0][0x380] ;  /* 0x0000e000ff027b82 */ /* 0x000e220000000a00 */
[----:B------:R-:W1:Y:S07]  /*0090*/  LDCU.64 UR4, c[0x0][0x358] ;  /* 0x00006b00ff0477ac */ /* 0x000e6e0008000a00 */
[----:B------:R-:W2:Y:S01]  /*00a0*/  LDC.64 R4, c[0x0][0x388] ;  /* 0x0000e200ff047b82 */ /* 0x000ea20000000a00 */
[----:B0-----:R-:W-:-:S06]  /*00b0*/  IMAD.WIDE R2, R7, 0x8, R2 ;  /* 0x0000000807027825 */ /* 0x001fcc00078e0202 */
[----:B-1----:R-:W3:Y:S01]  /*00c0*/  LDG.E.64 R2, desc[UR4][R2.64] ;  /* 0x0000000402027981 */ /* 0x002ee2000c1e1b00 */
[----:B--2---:R-:W-:-:S05]  /*00d0*/  IMAD.WIDE R4, R7, 0x8, R4 ;  /* 0x0000000807047825 */ /* 0x004fca00078e0204 */
[----:B---3--:R-:W-:Y:S01]  /*00e0*/  STG.E.64 desc[UR4][R4.64], R2 ;  /* 0x0000000204007986 */ /* 0x008fe2000c101b04 */
[----:B------:R-:W-:Y:S05]  /*00f0*/  EXIT ;  /* 0x000000000000794d */ /* 0x000fea0003800000 */
.L_x_0:
[----:B------:R-:W-:-:S00]  /*0100*/  BRA `(.L_x_0) ;  /* 0xfffffffc00fc7947 */ /* 0x000fc0000383ffff */
[----:B------:R-:W-:-:S00]  /*0110*/  NOP ;  /* 0x0000000000007918 */ /* 0x000fc00000000000 */
        /* <DEDUP_REMOVED lines=14> */
.L_x_1:


//--------------------- .nv.shared.reserved.0     --------------------------
	.section	.nv.shared.reserved.0,"aw",@nobits
	.weak		__nv_reservedSMEM_offset_0_alias
	.size		__nv_reservedSMEM_offset_0_alias, 0, 64
	.other		__nv_reservedSMEM_offset_0_alias,@"STO_CUDA_RESERVED_SHARED STV_DEFAULT"
__nv_reservedSMEM_offset_0_alias:
	.zero		0
	.zero		64


//--------------------- .nv.constant0._Z17apply_copy_kernelP6float2S0_i --------------------------
	.section	.nv.constant0._Z17apply_copy_kernelP6float2S0_i,"a",@progbits
	.sectionflags	@""
	.align	4
.nv.constant0._Z17apply_copy_kernelP6float2S0_i:
	.zero		916


//--------------------- SYMBOLS --------------------------

	.type		.nv.reservedSmem.offset0,@object
	.size		.nv.reservedSmem.offset0,0x4
